//
// Generated by NVIDIA NVVM Compiler
//
// Compiler Build ID: CL-36424714
// Cuda compilation tools, release 13.0, V13.0.88
// Based on NVVM 20.0.0
//

.version 9.0
.target sm_100
.address_size 64

	// .globl	_Z12drawTrianglePcii

.visible .entry _Z12drawTrianglePcii(
	.param .u64 .ptr .align 1 _Z12drawTrianglePcii_param_0,
	.param .u32 _Z12drawTrianglePcii_param_1,
	.param .u32 _Z12drawTrianglePcii_param_2
)
{
	.reg .pred 	%p<31>;
	.reg .b16 	%rs<9>;
	.reg .b32 	%r<50>;
	.reg .b64 	%rd<5>;

	ld.param.u64 	%rd1, [_Z12drawTrianglePcii_param_0];
	ld.param.u32 	%r14, [_Z12drawTrianglePcii_param_1];
	ld.param.u32 	%r16, [_Z12drawTrianglePcii_param_2];
	mov.u32 	%r17, %ctaid.x;
	mov.u32 	%r18, %ntid.x;
	mov.u32 	%r19, %tid.x;
	mad.lo.s32 	%r1, %r17, %r18, %r19;
	mov.u32 	%r20, %ctaid.y;
	mov.u32 	%r21, %ntid.y;
	mov.u32 	%r22, %tid.y;
	mad.lo.s32 	%r23, %r20, %r21, %r22;
	setp.ge.s32 	%p3, %r1, %r14;
	setp.ge.s32 	%p4, %r23, %r16;
	or.pred  	%p5, %p3, %p4;
	@%p5 bra 	$L__BB0_10;
	shl.b32 	%r24, %r16, 1;
	mul.hi.u32 	%r48, %r24, 1431655766;
	shl.b32 	%r25, %r48, 1;
	add.s32 	%r49, %r25, -1;
	setp.le.s32 	%p6, %r25, %r14;
	@%p6 bra 	$L__BB0_3;
	shl.b32 	%r26, %r14, 1;
	mul.hi.s32 	%r27, %r26, 1431655766;
	shr.u32 	%r28, %r27, 31;
	add.s32 	%r49, %r27, %r28;
	add.s32 	%r29, %r49, 1;
	shr.u32 	%r30, %r29, 31;
	add.s32 	%r31, %r29, %r30;
	shr.s32 	%r48, %r31, 1;
$L__BB0_3:
	sub.s32 	%r32, %r14, %r49;
	shr.u32 	%r33, %r32, 31;
	add.s32 	%r34, %r32, %r33;
	shr.s32 	%r9, %r34, 1;
	add.s32 	%r10, %r9, %r49;
	sub.s32 	%r35, %r16, %r48;
	shr.u32 	%r36, %r35, 31;
	add.s32 	%r37, %r35, %r36;
	shr.s32 	%r11, %r37, 1;
	add.s32 	%r12, %r11, %r48;
	add.s32 	%r13, %r12, -1;
	setp.eq.s32 	%p8, %r1, 0;
	add.s32 	%r38, %r14, -1;
	setp.eq.s32 	%p9, %r1, %r38;
	or.pred  	%p10, %p8, %p9;
	mov.pred 	%p30, -1;
	@%p10 bra 	$L__BB0_6;
	setp.eq.s32 	%p12, %r23, 0;
	setp.gt.s32 	%p13, %r1, -1;
	and.pred  	%p14, %p12, %p13;
	@%p14 bra 	$L__BB0_6;
	setp.gt.s32 	%p15, %r1, -1;
	add.s32 	%r39, %r16, -1;
	setp.eq.s32 	%p16, %r23, %r39;
	and.pred  	%p30, %p15, %p16;
$L__BB0_6:
	sub.s32 	%r40, %r1, %r23;
	sub.s32 	%r41, %r10, %r12;
	setp.eq.s32 	%p17, %r40, %r41;
	setp.ge.s32 	%p18, %r23, %r11;
	and.pred  	%p19, %p17, %p18;
	setp.lt.s32 	%p20, %r23, %r12;
	and.pred  	%p21, %p19, %p20;
	mov.b16 	%rs8, 42;
	@%p21 bra 	$L__BB0_9;
	setp.lt.s32 	%p22, %r23, %r12;
	setp.ge.s32 	%p23, %r23, %r11;
	add.s32 	%r44, %r1, %r23;
	add.s32 	%r45, %r13, %r9;
	setp.eq.s32 	%p24, %r44, %r45;
	and.pred  	%p25, %p24, %p23;
	and.pred  	%p26, %p25, %p22;
	@%p26 bra 	$L__BB0_9;
	setp.eq.s32 	%p27, %r23, %r13;
	setp.ge.s32 	%p28, %r1, %r9;
	setp.lt.s32 	%p29, %r1, %r10;
	selp.b16 	%rs5, 42, 32, %p29;
	selp.b16 	%rs6, %rs5, 32, %p28;
	selp.b16 	%rs8, %rs6, 32, %p27;
$L__BB0_9:
	selp.b16 	%rs7, 46, %rs8, %p30;
	mad.lo.s32 	%r47, %r14, %r23, %r1;
	cvt.s64.s32 	%rd2, %r47;
	cvta.to.global.u64 	%rd3, %rd1;
	add.s64 	%rd4, %rd3, %rd2;
	st.global.u8 	[%rd4], %rs7;
$L__BB0_10:
	ret;

}


// ===== COMPILED SASS (sm_100) =====

	.target	sm_100

	.elftype	@"ET_EXEC"


//--------------------- .note.nv.tkinfo           --------------------------
	.section	.note.nv.tkinfo,"",@"SHT_NOTE"
	.sectionflags	@"SHF_NOTE_NV_TKINFO"
	.tkinfo
        /*0018*/ 	.word	0x00000002
        /*0030*/ 	.string	""
        /*0030*/ 	.string	"ptxas"
        /*0030*/ 	.string	"Cuda compilation tools, release 13.0, V13.0.88"
        /*0030*/ 	.string	"Build cuda_13.0.r13.0/compiler.36424714_0"
        /*0030*/ 	.string	"-arch sm_100 -m 64 "



//--------------------- .note.nv.cuinfo           --------------------------
	.section	.note.nv.cuinfo,"",@"SHT_NOTE"
	.sectionflags	@"SHF_NOTE_NV_CUINFO"
        /*0018*/ 	.short	0x0002
        /*001a*/ 	.short	0x0064
        /*001c*/ 	.short	0x0082
	.zero		2


//--------------------- .nv.info                  --------------------------
	.section	.nv.info,"",@"SHT_CUDA_INFO"
	.align	4


	//----- nvinfo : EIATTR_REGCOUNT
	.align		4
        /*0000*/ 	.byte	0x04, 0x2f
        /*0002*/ 	.short	(.L_1 - .L_0)
	.align		4
.L_0:
        /*0004*/ 	.word	index@(_Z12drawTrianglePcii)
        /*0008*/ 	.word	0x0000000f


	//----- nvinfo : EIATTR_FRAME_SIZE
	.align		4
.L_1:
        /*000c*/ 	.byte	0x04, 0x11
        /*000e*/ 	.short	(.L_3 - .L_2)
	.align		4
.L_2:
        /*0010*/ 	.word	index@(_Z12drawTrianglePcii)
        /*0014*/ 	.word	0x00000000


	//----- nvinfo : EIATTR_MIN_STACK_SIZE
	.align		4
.L_3:
        /*0018*/ 	.byte	0x04, 0x12
        /*001a*/ 	.short	(.L_5 - .L_4)
	.align		4
.L_4:
        /*001c*/ 	.word	index@(_Z12drawTrianglePcii)
        /*0020*/ 	.word	0x00000000
.L_5:


//--------------------- .nv.compat                --------------------------
	.section	.nv.compat,"",@"SHT_CUDA_COMPAT_INFO"
	.align	4
        /*0000*/ 	.byte	0x02, 0x09, 0x00, 0x00, 0x02, 0x02, 0x01, 0x00, 0x02, 0x05, 0x05, 0x00, 0x03, 0x07, 0x01, 0x01
        /*0010*/ 	.byte	0x02, 0x03, 0x00, 0x00, 0x02, 0x06, 0x01, 0x00, 0x04, 0x0b, 0x08, 0x00, 0x09, 0x00, 0x00, 0x00
        /*0020*/ 	.byte	0x00, 0x00, 0x00, 0x00


//--------------------- .nv.info._Z12drawTrianglePcii --------------------------
	.section	.nv.info._Z12drawTrianglePcii,"",@"SHT_CUDA_INFO"
	.sectionflags	@""
	.align	4


	//----- nvinfo : EIATTR_CUDA_API_VERSION
	.align		4
        /*0000*/ 	.byte	0x04, 0x37
        /*0002*/ 	.short	(.L_7 - .L_6)
.L_6:
        /*0004*/ 	.word	0x00000082


	//----- nvinfo : EIATTR_KPARAM_INFO
	.align		4
.L_7:
        /*0008*/ 	.byte	0x04, 0x17
        /*000a*/ 	.short	(.L_9 - .L_8)
.L_8:
        /*000c*/ 	.word	0x00000000
        /*0010*/ 	.short	0x0002
        /*0012*/ 	.short	0x000c
        /*0014*/ 	.byte	0x00, 0xf0, 0x11, 0x00


	//----- nvinfo : EIATTR_KPARAM_INFO
	.align		4
.L_9:
        /*0018*/ 	.byte	0x04, 0x17
        /*001a*/ 	.short	(.L_11 - .L_10)
.L_10:
        /*001c*/ 	.word	0x00000000
        /*0020*/ 	.short	0x0001
        /*0022*/ 	.short	0x0008
        /*0024*/ 	.byte	0x00, 0xf0, 0x11, 0x00


	//----- nvinfo : EIATTR_KPARAM_INFO
	.align		4
.L_11:
        /*0028*/ 	.byte	0x04, 0x17
        /*002a*/ 	.short	(.L_13 - .L_12)
.L_12:
        /*002c*/ 	.word	0x00000000
        /*0030*/ 	.short	0x0000
        /*0032*/ 	.short	0x0000
        /*0034*/ 	.byte	0x00, 0xf5, 0x21, 0x00


	//----- nvinfo : EIATTR_SPARSE_MMA_MASK
	.align		4
.L_13:
        /*0038*/ 	.byte	0x03, 0x50
        /*003a*/ 	.short	0x0000


	//----- nvinfo : EIATTR_MAXREG_COUNT
	.align		4
        /*003c*/ 	.byte	0x03, 0x1b
        /*003e*/ 	.short	0x00ff


	//----- nvinfo : EIATTR_MERCURY_ISA_VERSION
	.align		4
        /*0040*/ 	.byte	0x03, 0x5f
        /*0042*/ 	.short	0x0101


	//----- nvinfo : EIATTR_VRC_CTA_INIT_COUNT
	.align		4
        /*0044*/ 	.byte	0x02, 0x4a
	.zero		1
	.zero		1


	//----- nvinfo : EIATTR_EXIT_INSTR_OFFSETS
	.align		4
        /*0048*/ 	.byte	0x04, 0x1c
        /*004a*/ 	.short	(.L_15 - .L_14)


	//   ....[0]....
.L_14:
        /*004c*/ 	.word	0x000000c0


	//   ....[1]....
        /*0050*/ 	.word	0x00000470


	//----- nvinfo : EIATTR_CRS_STACK_SIZE
	.align		4
.L_15:
        /*0054*/ 	.byte	0x04, 0x1e
        /*0056*/ 	.short	(.L_17 - .L_16)
.L_16:
        /*0058*/ 	.word	0x00000000


	//----- nvinfo : EIATTR_CBANK_PARAM_SIZE
	.align		4
.L_17:
        /*005c*/ 	.byte	0x03, 0x19
        /*005e*/ 	.short	0x0010


	//----- nvinfo : EIATTR_PARAM_CBANK
	.align		4
        /*0060*/ 	.byte	0x04, 0x0a
        /*0062*/ 	.short	(.L_19 - .L_18)
	.align		4
.L_18:
        /*0064*/ 	.word	index@(.nv.constant0._Z12drawTrianglePcii)
        /*0068*/ 	.short	0x0380
        /*006a*/ 	.short	0x0010


	//----- nvinfo : EIATTR_SW_WAR
	.align		4
.L_19:
        /*006c*/ 	.byte	0x04, 0x36
        /*006e*/ 	.short	(.L_21 - .L_20)
.L_20:
        /*0070*/ 	.word	0x00000008
.L_21:


//--------------------- .nv.callgraph             --------------------------
	.section	.nv.callgraph,"",@"SHT_CUDA_CALLGRAPH"
	.align	4
	.sectionentsize	8
	.align		4
        /*0000*/ 	.word	0x00000000
	.align		4
        /*0004*/ 	.word	0xffffffff
	.align		4
        /*0008*/ 	.word	0x00000000
	.align		4
        /*000c*/ 	.word	0xfffffffe
	.align		4
        /*0010*/ 	.word	0x00000000
	.align		4
        /*0014*/ 	.word	0xfffffffd
	.align		4
        /*0018*/ 	.word	0x00000000
	.align		4
        /*001c*/ 	.word	0xfffffffc


//--------------------- .text._Z12drawTrianglePcii --------------------------
	.section	.text._Z12drawTrianglePcii,"ax",@progbits
	.align	128
        .global         _Z12drawTrianglePcii
        .type           _Z12drawTrianglePcii,@function
        .size           _Z12drawTrianglePcii,(.L_x_3 - _Z12drawTrianglePcii)
        .other          _Z12drawTrianglePcii,@"STO_CUDA_ENTRY STV_DEFAULT"
_Z12drawTrianglePcii:
.text._Z12drawTrianglePcii:
[----:B------:R-:W-:Y:S01]  /*0000*/  LDC R1, c[0x0][0x37c] ;  /* 0x0000df00ff017b82 */ /* 0x000fe20000000800 */
[----:B------:R-:W0:Y:S07]  /*0010*/  S2R R7, SR_TID.Y ;  /* 0x0000000000077919 */ /* 0x000e2e0000002200 */
[----:B------:R-:W1:Y:S01]  /*0020*/  LDC R5, c[0x0][0x360] ;  /* 0x0000d800ff057b82 */ /* 0x000e620000000800 */
[----:B------:R-:W1:Y:S07]  /*0030*/  S2R R4, SR_TID.X ;  /* 0x0000000000047919 */ /* 0x000e6e0000002100 */
[----:B------:R-:W0:Y:S08]  /*0040*/  S2UR UR5, SR_CTAID.Y ;  /* 0x00000000000579c3 */ /* 0x000e300000002600 */
[----:B------:R-:W0:Y:S08]  /*0050*/  LDC R0, c[0x0][0x364] ;  /* 0x0000d900ff007b82 */ /* 0x000e300000000800 */
[----:B------:R-:W1:Y:S08]  /*0060*/  S2UR UR4, SR_CTAID.X ;  /* 0x00000000000479c3 */ /* 0x000e700000002500 */
[----:B------:R-:W2:Y:S01]  /*0070*/  LDC.64 R2, c[0x0][0x388] ;  /* 0x0000e200ff027b82 */ /* 0x000ea20000000a00 */
[----:B0-----:R-:W-:-:S02]  /*0080*/  IMAD R0, R0, UR5, R7 ;  /* 0x0000000500007c24 */ /* 0x001fc4000f8e0207 */
[----:B-1----:R-:W-:-:S03]  /*0090*/  IMAD R5, R5, UR4, R4 ;  /* 0x0000000405057c24 */ /* 0x002fc6000f8e0204 */
[----:B--2---:R-:W-:-:S04]  /*00a0*/  ISETP.GE.AND P0, PT, R0, R3, PT ;  /* 0x000000030000720c */ /* 0x004fc80003f06270 */
[----:B------:R-:W-:-:S13]  /*00b0*/  ISETP.GE.OR P0, PT, R5, R2, P0 ;  /* 0x000000020500720c */ /* 0x000fda0000706670 */
[----:B------:R-:W-:Y:S05]  /*00c0*/  @P0 EXIT ;  /* 0x000000000000094d */ /* 0x000fea0003800000 */
[----:B------:R-:W-:Y:S01]  /*00d0*/  IMAD.SHL.U32 R4, R3, 0x2, RZ ;  /* 0x0000000203047824 */ /* 0x000fe200078e00ff */
[C---:B------:R-:W-:Y:S01]  /*00e0*/  ISETP.GT.AND P1, PT, R5.reuse, -0x1, PT ;  /* 0xffffffff0500780c */ /* 0x040fe20003f24270 */
[----:B------:R-:W-:Y:S01]  /*00f0*/  VIADD R10, R2, 0xffffffff ;  /* 0xffffffff020a7836 */ /* 0x000fe20000000000 */
[----:B------:R-:W-:Y:S01]  /*0100*/  BSSY.RECONVERGENT B0, `(.L_x_0) ;  /* 0x000002b000007945 */ /* 0x000fe20003800200 */
[----:B------:R-:W-:Y:S01]  /*0110*/  IMAD.HI.U32 R4, R4, 0x55555556, RZ ;  /* 0x5555555604047827 */ /* 0x000fe200078e00ff */
[----:B------:R-:W-:Y:S02]  /*0120*/  ISETP.EQ.AND P1, PT, R0, RZ, P1 ;  /* 0x000000ff0000720c */ /* 0x000fe40000f22270 */
[----:B------:R-:W-:Y:S01]  /*0130*/  ISETP.NE.AND P4, PT, R5, R10, PT ;  /* 0x0000000a0500720c */ /* 0x000fe20003f85270 */
[----:B------:R-:W-:-:S03]  /*0140*/  IMAD.SHL.U32 R7, R4, 0x2, RZ ;  /* 0x0000000204077824 */ /* 0x000fc600078e00ff */
[----:B------:R-:W-:Y:S02]  /*0150*/  ISETP.EQ.OR P4, PT, R5, RZ, !P4 ;  /* 0x000000ff0500720c */ /* 0x000fe40006782670 */
[C---:B------:R-:W-:Y:S01]  /*0160*/  ISETP.GT.AND P0, PT, R7.reuse, R2, PT ;  /* 0x000000020700720c */ /* 0x040fe20003f04270 */
[----:B------:R-:W-:Y:S01]  /*0170*/  VIADD R7, R7, 0xffffffff ;  /* 0xffffffff07077836 */ /* 0x000fe20000000000 */
[----:B------:R-:W-:-:S11]  /*0180*/  PLOP3.LUT P1, PT, P4, P1, PT, 0xf8, 0x8f ;  /* 0x00000000008f781c */ /* 0x000fd60002723f70 */
[----:B------:R-:W-:-:S04]  /*0190*/  @P0 IMAD.SHL.U32 R6, R2, 0x2, RZ ;  /* 0x0000000202060824 */ /* 0x000fc800078e00ff */
[----:B------:R-:W-:-:S05]  /*01a0*/  @P0 IMAD.HI R6, R6, 0x55555556, RZ ;  /* 0x5555555606060827 */ /* 0x000fca00078e02ff */
[----:B------:R-:W-:-:S05]  /*01b0*/  @P0 LEA.HI R7, R6, R6, RZ, 0x1 ;  /* 0x0000000606070211 */ /* 0x000fca00078f08ff */
[----:B------:R-:W-:-:S05]  /*01c0*/  @P0 VIADD R6, R7, 0x1 ;  /* 0x0000000107060836 */ /* 0x000fca0000000000 */
[----:B------:R-:W-:-:S04]  /*01d0*/  @P0 LEA.HI R6, R6, R6, RZ, 0x1 ;  /* 0x0000000606060211 */ /* 0x000fc800078f08ff */
[----:B------:R-:W-:Y:S01]  /*01e0*/  @P0 SHF.R.S32.HI R4, RZ, 0x1, R6 ;  /* 0x00000001ff040819 */ /* 0x000fe20000011406 */
[----:B------:R-:W-:-:S04]  /*01f0*/  IMAD.IADD R6, R2, 0x1, -R7 ;  /* 0x0000000102067824 */ /* 0x000fc800078e0a07 */
[----:B------:R-:W-:Y:S01]  /*0200*/  IMAD.IADD R8, R3, 0x1, -R4 ;  /* 0x0000000103087824 */ /* 0x000fe200078e0a04 */
[----:B------:R-:W-:-:S04]  /*0210*/  LEA.HI R6, R6, R6, RZ, 0x1 ;  /* 0x0000000606067211 */ /* 0x000fc800078f08ff */
[----:B------:R-:W-:Y:S02]  /*0220*/  LEA.HI R8, R8, R8, RZ, 0x1 ;  /* 0x0000000808087211 */ /* 0x000fe400078f08ff */
[----:B------:R-:W-:Y:S02]  /*0230*/  SHF.R.S32.HI R12, RZ, 0x1, R6 ;  /* 0x00000001ff0c7819 */ /* 0x000fe40000011406 */
[----:B------:R-:W-:Y:S01]  /*0240*/  SHF.R.S32.HI R9, RZ, 0x1, R8 ;  /* 0x00000001ff097819 */ /* 0x000fe20000011408 */
[----:B------:R-:W-:Y:S02]  /*0250*/  IMAD.MOV.U32 R8, RZ, RZ, 0x2a ;  /* 0x0000002aff087424 */ /* 0x000fe400078e00ff */
[----:B------:R-:W-:Y:S01]  /*0260*/  IMAD.IADD R10, R12, 0x1, R7 ;  /* 0x000000010c0a7824 */ /* 0x000fe200078e0207 */
[----:B------:R-:W-:Y:S01]  /*0270*/  ISETP.GE.AND P0, PT, R0, R9, PT ;  /* 0x000000090000720c */ /* 0x000fe20003f06270 */
[----:B------:R-:W-:Y:S02]  /*0280*/  IMAD.IADD R11, R9, 0x1, R4 ;  /* 0x00000001090b7824 */ /* 0x000fe400078e0204 */
[----:B------:R-:W-:-:S02]  /*0290*/  IMAD.IADD R4, R5, 0x1, -R0 ;  /* 0x0000000105047824 */ /* 0x000fc400078e0a00 */
[----:B------:R-:W-:Y:S01]  /*02a0*/  IMAD.IADD R7, R10, 0x1, -R11 ;  /* 0x000000010a077824 */ /* 0x000fe200078e0a0b */
[----:B------:R-:W-:Y:S01]  /*02b0*/  ISETP.LT.AND P3, PT, R0, R11, PT ;  /* 0x0000000b0000720c */ /* 0x000fe20003f61270 */
[----:B------:R-:W-:-:S03]  /*02c0*/  VIADD R9, R11, 0xffffffff ;  /* 0xffffffff0b097836 */ /* 0x000fc60000000000 */
[----:B------:R-:W-:Y:S01]  /*02d0*/  ISETP.EQ.AND P2, PT, R4, R7, P0 ;  /* 0x000000070400720c */ /* 0x000fe20000742270 */
[----:B------:R-:W-:-:S12]  /*02e0*/  IMAD.MOV.U32 R4, RZ, RZ, 0x2a ;  /* 0x0000002aff047424 */ /* 0x000fd800078e00ff */
[----:B------:R-:W-:Y:S05]  /*02f0*/  @P2 BRA P3, `(.L_x_1) ;  /* 0x00000000002c2947 */ /* 0x000fea0001800000 */
[----:B------:R-:W-:Y:S02]  /*0300*/  IMAD.IADD R6, R5, 0x1, R0 ;  /* 0x0000000105067824 */ /* 0x000fe400078e0200 */
[----:B------:R-:W-:-:S05]  /*0310*/  IMAD.IADD R7, R12, 0x1, R9 ;  /* 0x000000010c077824 */ /* 0x000fca00078e0209 */
[----:B------:R-:W-:-:S04]  /*0320*/  ISETP.EQ.AND P0, PT, R6, R7, P0 ;  /* 0x000000070600720c */ /* 0x000fc80000702270 */
[----:B------:R-:W-:-:S13]  /*0330*/  ISETP.LT.AND P0, PT, R0, R11, P0 ;  /* 0x0000000b0000720c */ /* 0x000fda0000701270 */
[C---:B------:R-:W-:Y:S02]  /*0340*/  @!P0 ISETP.GE.AND P3, PT, R5.reuse, R10, PT ;  /* 0x0000000a0500820c */ /* 0x040fe40003f66270 */
[----:B------:R-:W-:Y:S02]  /*0350*/  @!P0 ISETP.GE.AND P2, PT, R5, R12, PT ;  /* 0x0000000c0500820c */ /* 0x000fe40003f46270 */
[----:B------:R-:W-:Y:S02]  /*0360*/  @!P0 SEL R6, R8, 0x20, !P3 ;  /* 0x0000002008068807 */ /* 0x000fe40005800000 */
[----:B------:R-:W-:Y:S02]  /*0370*/  @!P0 ISETP.NE.AND P3, PT, R0, R9, PT ;  /* 0x000000090000820c */ /* 0x000fe40003f65270 */
[----:B------:R-:W-:-:S04]  /*0380*/  @!P0 SEL R6, R6, 0x20, P2 ;  /* 0x0000002006068807 */ /* 0x000fc80001000000 */
[----:B------:R-:W-:-:S04]  /*0390*/  @!P0 SEL R6, R6, 0x20, !P3 ;  /* 0x0000002006068807 */ /* 0x000fc80005800000 */
[----:B------:R-:W-:-:S07]  /*03a0*/  @!P0 PRMT R4, R6, 0x7610, R4 ;  /* 0x0000761006048816 */ /* 0x000fce0000000004 */
.L_x_1:
[----:B------:R-:W-:Y:S05]  /*03b0*/  BSYNC.RECONVERGENT B0 ;  /* 0x0000000000007941 */ /* 0x000fea0003800200 */
.L_x_0:
[----:B------:R-:W0:Y:S01]  /*03c0*/  LDCU.64 UR6, c[0x0][0x380] ;  /* 0x00007000ff0677ac */ /* 0x000e220008000a00 */
[----:B------:R-:W-:Y:S01]  /*03d0*/  @!P1 VIADD R3, R3, 0xffffffff ;  /* 0xffffffff03039836 */ /* 0x000fe20000000000 */
[----:B------:R-:W-:Y:S01]  /*03e0*/  PLOP3.LUT P0, PT, PT, PT, PT, 0x80, 0x8 ;  /* 0x000000000008781c */ /* 0x000fe20003f0f070 */
[C---:B------:R-:W-:Y:S01]  /*03f0*/  IMAD R6, R0.reuse, R2, R5 ;  /* 0x0000000200067224 */ /* 0x040fe200078e0205 */
[----:B------:R-:W1:Y:S02]  /*0400*/  LDCU.64 UR4, c[0x0][0x358] ;  /* 0x00006b00ff0477ac */ /* 0x000e640008000a00 */
[----:B------:R-:W-:-:S04]  /*0410*/  @!P1 ISETP.NE.AND P2, PT, R0, R3, PT ;  /* 0x000000030000920c */ /* 0x000fc80003f45270 */
[----:B------:R-:W-:-:S04]  /*0420*/  @!P1 ISETP.GT.AND P0, PT, R5, -0x1, !P2 ;  /* 0xffffffff0500980c */ /* 0x000fc80005704270 */
[----:B------:R-:W-:Y:S02]  /*0430*/  SEL R5, R4, 0x2e, !P0 ;  /* 0x0000002e04057807 */ /* 0x000fe40004000000 */
[----:B0-----:R-:W-:-:S04]  /*0440*/  IADD3 R2, P3, PT, R6, UR6, RZ ;  /* 0x0000000606027c10 */ /* 0x001fc8000ff7e0ff */
[----:B------:R-:W-:-:S05]  /*0450*/  LEA.HI.X.SX32 R3, R6, UR7, 0x1, P3 ;  /* 0x0000000706037c11 */ /* 0x000fca00098f0eff */
[----:B-1----:R-:W-:Y:S01]  /*0460*/  STG.E.U8 desc[UR4][R2.64], R5 ;  /* 0x0000000502007986 */ /* 0x002fe2000c101104 */
[----:B------:R-:W-:Y:S05]  /*0470*/  EXIT ;  /* 0x000000000000794d */ /* 0x000fea0003800000 */
.L_x_2:
[----:B------:R-:W-:-:S00]  /*0480*/  BRA `(.L_x_2) ;  /* 0xfffffffc00fc7947 */ /* 0x000fc0000383ffff */
[----:B------:R-:W-:-:S00]  /*0490*/  NOP ;  /* 0x0000000000007918 */ /* 0x000fc00000000000 */
        /* <DEDUP_REMOVED lines=14> */
.L_x_3:


//--------------------- .nv.shared.reserved.0     --------------------------
	.section	.nv.shared.reserved.0,"aw",@nobits
	.weak		__nv_reservedSMEM_offset_0_alias
	.size		__nv_reservedSMEM_offset_0_alias, 0, 64
	.other		__nv_reservedSMEM_offset_0_alias,@"STO_CUDA_RESERVED_SHARED STV_DEFAULT"
__nv_reservedSMEM_offset_0_alias:
	.zero		0
	.zero		64


//--------------------- .nv.constant0._Z12drawTrianglePcii --------------------------
	.section	.nv.constant0._Z12drawTrianglePcii,"a",@progbits
	.sectionflags	@""
	.align	4
.nv.constant0._Z12drawTrianglePcii:
	.zero		912


//--------------------- SYMBOLS --------------------------

	.type		.nv.reservedSmem.offset0,@object
	.size		.nv.reservedSmem.offset0,0x4
